//
// Generated by NVIDIA NVVM Compiler
//
// Compiler Build ID: CL-36424714
// Cuda compilation tools, release 13.0, V13.0.88
// Based on NVVM 20.0.0
//

.version 9.0
.target sm_100
.address_size 64

	// .globl	_Z6memCpyPKfPfi

.visible .entry _Z6memCpyPKfPfi(
	.param .u64 .ptr .align 1 _Z6memCpyPKfPfi_param_0,
	.param .u64 .ptr .align 1 _Z6memCpyPKfPfi_param_1,
	.param .u32 _Z6memCpyPKfPfi_param_2
)
{
	.reg .pred 	%p<2>;
	.reg .b32 	%r<6>;
	.reg .b32 	%f<3>;
	.reg .b64 	%rd<8>;

	ld.param.u64 	%rd1, [_Z6memCpyPKfPfi_param_0];
	ld.param.u64 	%rd2, [_Z6memCpyPKfPfi_param_1];
	ld.param.u32 	%r2, [_Z6memCpyPKfPfi_param_2];
	mov.u32 	%r3, %ctaid.x;
	mov.u32 	%r4, %nctaid.x;
	mov.u32 	%r5, %tid.x;
	mad.lo.s32 	%r1, %r3, %r4, %r5;
	setp.ge.s32 	%p1, %r1, %r2;
	@%p1 bra 	$L__BB0_2;
	cvta.to.global.u64 	%rd3, %rd1;
	cvta.to.global.u64 	%rd4, %rd2;
	mul.wide.s32 	%rd5, %r1, 4;
	add.s64 	%rd6, %rd3, %rd5;
	ld.global.f32 	%f1, [%rd6];
	mul.f32 	%f2, %f1, 0f41200000;
	add.s64 	%rd7, %rd4, %rd5;
	st.global.f32 	[%rd7], %f2;
$L__BB0_2:
	ret;

}


// ===== COMPILED SASS (sm_100) =====

	.target	sm_100

	.elftype	@"ET_EXEC"


//--------------------- .note.nv.tkinfo           --------------------------
	.section	.note.nv.tkinfo,"",@"SHT_NOTE"
	.sectionflags	@"SHF_NOTE_NV_TKINFO"
	.tkinfo
        /*0018*/ 	.word	0x00000002
        /*0030*/ 	.string	""
        /*0030*/ 	.string	"ptxas"
        /*0030*/ 	.string	"Cuda compilation tools, release 13.0, V13.0.88"
        /*0030*/ 	.string	"Build cuda_13.0.r13.0/compiler.36424714_0"
        /*0030*/ 	.string	"-arch sm_100 -m 64 "



//--------------------- .note.nv.cuinfo           --------------------------
	.section	.note.nv.cuinfo,"",@"SHT_NOTE"
	.sectionflags	@"SHF_NOTE_NV_CUINFO"
        /*0018*/ 	.short	0x0002
        /*001a*/ 	.short	0x0064
        /*001c*/ 	.short	0x0082
	.zero		2


//--------------------- .nv.info                  --------------------------
	.section	.nv.info,"",@"SHT_CUDA_INFO"
	.align	4


	//----- nvinfo : EIATTR_REGCOUNT
	.align		4
        /*0000*/ 	.byte	0x04, 0x2f
        /*0002*/ 	.short	(.L_1 - .L_0)
	.align		4
.L_0:
        /*0004*/ 	.word	index@(_Z6memCpyPKfPfi)
        /*0008*/ 	.word	0x0000000a


	//----- nvinfo : EIATTR_FRAME_SIZE
	.align		4
.L_1:
        /*000c*/ 	.byte	0x04, 0x11
        /*000e*/ 	.short	(.L_3 - .L_2)
	.align		4
.L_2:
        /*0010*/ 	.word	index@(_Z6memCpyPKfPfi)
        /*0014*/ 	.word	0x00000000


	//----- nvinfo : EIATTR_MIN_STACK_SIZE
	.align		4
.L_3:
        /*0018*/ 	.byte	0x04, 0x12
        /*001a*/ 	.short	(.L_5 - .L_4)
	.align		4
.L_4:
        /*001c*/ 	.word	index@(_Z6memCpyPKfPfi)
        /*0020*/ 	.word	0x00000000
.L_5:


//--------------------- .nv.compat                --------------------------
	.section	.nv.compat,"",@"SHT_CUDA_COMPAT_INFO"
	.align	4
        /*0000*/ 	.byte	0x02, 0x09, 0x00, 0x00, 0x02, 0x02, 0x01, 0x00, 0x02, 0x05, 0x05, 0x00, 0x03, 0x07, 0x01, 0x01
        /*0010*/ 	.byte	0x02, 0x03, 0x00, 0x00, 0x02, 0x06, 0x01, 0x00, 0x04, 0x0b, 0x08, 0x00, 0x09, 0x00, 0x00, 0x00
        /*0020*/ 	.byte	0x00, 0x00, 0x00, 0x00


//--------------------- .nv.info._Z6memCpyPKfPfi  --------------------------
	.section	.nv.info._Z6memCpyPKfPfi,"",@"SHT_CUDA_INFO"
	.sectionflags	@""
	.align	4


	//----- nvinfo : EIATTR_CUDA_API_VERSION
	.align		4
        /*0000*/ 	.byte	0x04, 0x37
        /*0002*/ 	.short	(.L_7 - .L_6)
.L_6:
        /*0004*/ 	.word	0x00000082


	//----- nvinfo : EIATTR_KPARAM_INFO
	.align		4
.L_7:
        /*0008*/ 	.byte	0x04, 0x17
        /*000a*/ 	.short	(.L_9 - .L_8)
.L_8:
        /*000c*/ 	.word	0x00000000
        /*0010*/ 	.short	0x0002
        /*0012*/ 	.short	0x0010
        /*0014*/ 	.byte	0x00, 0xf0, 0x11, 0x00


	//----- nvinfo : EIATTR_KPARAM_INFO
	.align		4
.L_9:
        /*0018*/ 	.byte	0x04, 0x17
        /*001a*/ 	.short	(.L_11 - .L_10)
.L_10:
        /*001c*/ 	.word	0x00000000
        /*0020*/ 	.short	0x0001
        /*0022*/ 	.short	0x0008
        /*0024*/ 	.byte	0x00, 0xf5, 0x21, 0x00


	//----- nvinfo : EIATTR_KPARAM_INFO
	.align		4
.L_11:
        /*0028*/ 	.byte	0x04, 0x17
        /*002a*/ 	.short	(.L_13 - .L_12)
.L_12:
        /*002c*/ 	.word	0x00000000
        /*0030*/ 	.short	0x0000
        /*0032*/ 	.short	0x0000
        /*0034*/ 	.byte	0x00, 0xf5, 0x21, 0x00


	//----- nvinfo : EIATTR_SPARSE_MMA_MASK
	.align		4
.L_13:
        /*0038*/ 	.byte	0x03, 0x50
        /*003a*/ 	.short	0x0000


	//----- nvinfo : EIATTR_MAXREG_COUNT
	.align		4
        /*003c*/ 	.byte	0x03, 0x1b
        /*003e*/ 	.short	0x00ff


	//----- nvinfo : EIATTR_MERCURY_ISA_VERSION
	.align		4
        /*0040*/ 	.byte	0x03, 0x5f
        /*0042*/ 	.short	0x0101


	//----- nvinfo : EIATTR_VRC_CTA_INIT_COUNT
	.align		4
        /*0044*/ 	.byte	0x02, 0x4a
	.zero		1
	.zero		1


	//----- nvinfo : EIATTR_EXIT_INSTR_OFFSETS
	.align		4
        /*0048*/ 	.byte	0x04, 0x1c
        /*004a*/ 	.short	(.L_15 - .L_14)


	//   ....[0]....
.L_14:
        /*004c*/ 	.word	0x00000070


	//   ....[1]....
        /*0050*/ 	.word	0x00000100


	//----- nvinfo : EIATTR_CBANK_PARAM_SIZE
	.align		4
.L_15:
        /*0054*/ 	.byte	0x03, 0x19
        /*0056*/ 	.short	0x0014


	//----- nvinfo : EIATTR_PARAM_CBANK
	.align		4
        /*0058*/ 	.byte	0x04, 0x0a
        /*005a*/ 	.short	(.L_17 - .L_16)
	.align		4
.L_16:
        /*005c*/ 	.word	index@(.nv.constant0._Z6memCpyPKfPfi)
        /*0060*/ 	.short	0x0380
        /*0062*/ 	.short	0x0014


	//----- nvinfo : EIATTR_SW_WAR
	.align		4
.L_17:
        /*0064*/ 	.byte	0x04, 0x36
        /*0066*/ 	.short	(.L_19 - .L_18)
.L_18:
        /*0068*/ 	.word	0x00000008
.L_19:


//--------------------- .nv.callgraph             --------------------------
	.section	.nv.callgraph,"",@"SHT_CUDA_CALLGRAPH"
	.align	4
	.sectionentsize	8
	.align		4
        /*0000*/ 	.word	0x00000000
	.align		4
        /*0004*/ 	.word	0xffffffff
	.align		4
        /*0008*/ 	.word	0x00000000
	.align		4
        /*000c*/ 	.word	0xfffffffe
	.align		4
        /*0010*/ 	.word	0x00000000
	.align		4
        /*0014*/ 	.word	0xfffffffd
	.align		4
        /*0018*/ 	.word	0x00000000
	.align		4
        /*001c*/ 	.word	0xfffffffc


//--------------------- .text._Z6memCpyPKfPfi     --------------------------
	.section	.text._Z6memCpyPKfPfi,"ax",@progbits
	.align	128
        .global         _Z6memCpyPKfPfi
        .type           _Z6memCpyPKfPfi,@function
        .size           _Z6memCpyPKfPfi,(.L_x_1 - _Z6memCpyPKfPfi)
        .other          _Z6memCpyPKfPfi,@"STO_CUDA_ENTRY STV_DEFAULT"
_Z6memCpyPKfPfi:
.text._Z6memCpyPKfPfi:
[----:B------:R-:W-:Y:S01]  /*0000*/  LDC R1, c[0x0][0x37c] ;  /* 0x0000df00ff017b82 */ /* 0x000fe20000000800 */
[----:B------:R-:W0:Y:S07]  /*0010*/  S2R R0, SR_TID.X ;  /* 0x0000000000007919 */ /* 0x000e2e0000002100 */
[----:B------:R-:W0:Y:S01]  /*0020*/  S2UR UR4, SR_CTAID.X ;  /* 0x00000000000479c3 */ /* 0x000e220000002500 */
[----:B------:R-:W1:Y:S07]  /*0030*/  LDCU UR5, c[0x0][0x390] ;  /* 0x00007200ff0577ac */ /* 0x000e6e0008000800 */
[----:B------:R-:W0:Y:S02]  /*0040*/  LDC R7, c[0x0][0x370] ;  /* 0x0000dc00ff077b82 */ /* 0x000e240000000800 */
[----:B0-----:R-:W-:-:S05]  /*0050*/  IMAD R7, R7, UR4, R0 ;  /* 0x0000000407077c24 */ /* 0x001fca000f8e0200 */
[----:B-1----:R-:W-:-:S13]  /*0060*/  ISETP.GE.AND P0, PT, R7, UR5, PT ;  /* 0x0000000507007c0c */ /* 0x002fda000bf06270 */
[----:B------:R-:W-:Y:S05]  /*0070*/  @P0 EXIT ;  /* 0x000000000000094d */ /* 0x000fea0003800000 */
[----:B------:R-:W0:Y:S01]  /*0080*/  LDC.64 R2, c[0x0][0x380] ;  /* 0x0000e000ff027b82 */ /* 0x000e220000000a00 */
[----:B------:R-:W1:Y:S07]  /*0090*/  LDCU.64 UR4, c[0x0][0x358] ;  /* 0x00006b00ff0477ac */ /* 0x000e6e0008000a00 */
[----:B------:R-:W2:Y:S01]  /*00a0*/  LDC.64 R4, c[0x0][0x388] ;  /* 0x0000e200ff047b82 */ /* 0x000ea20000000a00 */
[----:B0-----:R-:W-:-:S06]  /*00b0*/  IMAD.WIDE R2, R7, 0x4, R2 ;  /* 0x0000000407027825 */ /* 0x001fcc00078e0202 */
[----:B-1----:R-:W3:Y:S01]  /*00c0*/  LDG.E R2, desc[UR4][R2.64] ;  /* 0x0000000402027981 */ /* 0x002ee2000c1e1900 */
[----:B--2---:R-:W-:-:S04]  /*00d0*/  IMAD.WIDE R4, R7, 0x4, R4 ;  /* 0x0000000407047825 */ /* 0x004fc800078e0204 */
[----:B---3--:R-:W-:-:S05]  /*00e0*/  FMUL R7, R2, 10 ;  /* 0x4120000002077820 */ /* 0x008fca0000400000 */
[----:B------:R-:W-:Y:S01]  /*00f0*/  STG.E desc[UR4][R4.64], R7 ;  /* 0x0000000704007986 */ /* 0x000fe2000c101904 */
[----:B------:R-:W-:Y:S05]  /*0100*/  EXIT ;  /* 0x000000000000794d */ /* 0x000fea0003800000 */
.L_x_0:
[----:B------:R-:W-:-:S00]  /*0110*/  BRA `(.L_x_0) ;  /* 0xfffffffc00fc7947 */ /* 0x000fc0000383ffff */
[----:B------:R-:W-:-:S00]  /*0120*/  NOP ;  /* 0x0000000000007918 */ /* 0x000fc00000000000 */
        /* <DEDUP_REMOVED lines=13> */
.L_x_1:


//--------------------- .nv.shared.reserved.0     --------------------------
	.section	.nv.shared.reserved.0,"aw",@nobits
	.weak		__nv_reservedSMEM_offset_0_alias
	.size		__nv_reservedSMEM_offset_0_alias, 0, 64
	.other		__nv_reservedSMEM_offset_0_alias,@"STO_CUDA_RESERVED_SHARED STV_DEFAULT"
__nv_reservedSMEM_offset_0_alias:
	.zero		0
	.zero		64


//--------------------- .nv.constant0._Z6memCpyPKfPfi --------------------------
	.section	.nv.constant0._Z6memCpyPKfPfi,"a",@progbits
	.sectionflags	@""
	.align	4
.nv.constant0._Z6memCpyPKfPfi:
	.zero		916


//--------------------- SYMBOLS --------------------------

	.type		.nv.reservedSmem.offset0,@object
	.size		.nv.reservedSmem.offset0,0x4
